//
// Generated by NVIDIA NVVM Compiler
//
// Compiler Build ID: CL-36424714
// Cuda compilation tools, release 13.0, V13.0.88
// Based on NVVM 20.0.0
//

.version 9.0
.target sm_100
.address_size 64

	// .globl	addone

.visible .entry addone(
	.param .u64 .ptr .align 1 addone_param_0,
	.param .u32 addone_param_1
)
{
	.reg .pred 	%p<2>;
	.reg .b32 	%r<6>;
	.reg .b32 	%f<3>;
	.reg .b64 	%rd<5>;

	ld.param.u64 	%rd1, [addone_param_0];
	ld.param.u32 	%r2, [addone_param_1];
	mov.u32 	%r3, %ntid.x;
	mov.u32 	%r4, %ctaid.x;
	mov.u32 	%r5, %tid.x;
	mad.lo.s32 	%r1, %r3, %r4, %r5;
	setp.ge.s32 	%p1, %r1, %r2;
	@%p1 bra 	$L__BB0_2;
	cvta.to.global.u64 	%rd2, %rd1;
	mul.wide.s32 	%rd3, %r1, 4;
	add.s64 	%rd4, %rd2, %rd3;
	ld.global.f32 	%f1, [%rd4];
	add.f32 	%f2, %f1, 0f3F800000;
	st.global.f32 	[%rd4], %f2;
$L__BB0_2:
	ret;

}


// ===== COMPILED SASS (sm_100) =====

	.target	sm_100

	.elftype	@"ET_EXEC"


//--------------------- .note.nv.tkinfo           --------------------------
	.section	.note.nv.tkinfo,"",@"SHT_NOTE"
	.sectionflags	@"SHF_NOTE_NV_TKINFO"
	.tkinfo
        /*0018*/ 	.word	0x00000002
        /*0030*/ 	.string	""
        /*0030*/ 	.string	"ptxas"
        /*0030*/ 	.string	"Cuda compilation tools, release 13.0, V13.0.88"
        /*0030*/ 	.string	"Build cuda_13.0.r13.0/compiler.36424714_0"
        /*0030*/ 	.string	"-arch sm_100 -m 64 "



//--------------------- .note.nv.cuinfo           --------------------------
	.section	.note.nv.cuinfo,"",@"SHT_NOTE"
	.sectionflags	@"SHF_NOTE_NV_CUINFO"
        /*0018*/ 	.short	0x0002
        /*001a*/ 	.short	0x0064
        /*001c*/ 	.short	0x0082
	.zero		2


//--------------------- .nv.info                  --------------------------
	.section	.nv.info,"",@"SHT_CUDA_INFO"
	.align	4


	//----- nvinfo : EIATTR_REGCOUNT
	.align		4
        /*0000*/ 	.byte	0x04, 0x2f
        /*0002*/ 	.short	(.L_1 - .L_0)
	.align		4
.L_0:
        /*0004*/ 	.word	index@(addone)
        /*0008*/ 	.word	0x00000008


	//----- nvinfo : EIATTR_FRAME_SIZE
	.align		4
.L_1:
        /*000c*/ 	.byte	0x04, 0x11
        /*000e*/ 	.short	(.L_3 - .L_2)
	.align		4
.L_2:
        /*0010*/ 	.word	index@(addone)
        /*0014*/ 	.word	0x00000000


	//----- nvinfo : EIATTR_MIN_STACK_SIZE
	.align		4
.L_3:
        /*0018*/ 	.byte	0x04, 0x12
        /*001a*/ 	.short	(.L_5 - .L_4)
	.align		4
.L_4:
        /*001c*/ 	.word	index@(addone)
        /*0020*/ 	.word	0x00000000
.L_5:


//--------------------- .nv.compat                --------------------------
	.section	.nv.compat,"",@"SHT_CUDA_COMPAT_INFO"
	.align	4
        /*0000*/ 	.byte	0x02, 0x09, 0x00, 0x00, 0x02, 0x02, 0x01, 0x00, 0x02, 0x05, 0x05, 0x00, 0x03, 0x07, 0x01, 0x01
        /*0010*/ 	.byte	0x02, 0x03, 0x00, 0x00, 0x02, 0x06, 0x01, 0x00, 0x04, 0x0b, 0x08, 0x00, 0x09, 0x00, 0x00, 0x00
        /*0020*/ 	.byte	0x00, 0x00, 0x00, 0x00


//--------------------- .nv.info.addone           --------------------------
	.section	.nv.info.addone,"",@"SHT_CUDA_INFO"
	.sectionflags	@""
	.align	4


	//----- nvinfo : EIATTR_CUDA_API_VERSION
	.align		4
        /*0000*/ 	.byte	0x04, 0x37
        /*0002*/ 	.short	(.L_7 - .L_6)
.L_6:
        /*0004*/ 	.word	0x00000082


	//----- nvinfo : EIATTR_KPARAM_INFO
	.align		4
.L_7:
        /*0008*/ 	.byte	0x04, 0x17
        /*000a*/ 	.short	(.L_9 - .L_8)
.L_8:
        /*000c*/ 	.word	0x00000000
        /*0010*/ 	.short	0x0001
        /*0012*/ 	.short	0x0008
        /*0014*/ 	.byte	0x00, 0xf0, 0x11, 0x00


	//----- nvinfo : EIATTR_KPARAM_INFO
	.align		4
.L_9:
        /*0018*/ 	.byte	0x04, 0x17
        /*001a*/ 	.short	(.L_11 - .L_10)
.L_10:
        /*001c*/ 	.word	0x00000000
        /*0020*/ 	.short	0x0000
        /*0022*/ 	.short	0x0000
        /*0024*/ 	.byte	0x00, 0xf5, 0x21, 0x00


	//----- nvinfo : EIATTR_SPARSE_MMA_MASK
	.align		4
.L_11:
        /*0028*/ 	.byte	0x03, 0x50
        /*002a*/ 	.short	0x0000


	//----- nvinfo : EIATTR_MAXREG_COUNT
	.align		4
        /*002c*/ 	.byte	0x03, 0x1b
        /*002e*/ 	.short	0x00ff


	//----- nvinfo : EIATTR_MERCURY_ISA_VERSION
	.align		4
        /*0030*/ 	.byte	0x03, 0x5f
        /*0032*/ 	.short	0x0101


	//----- nvinfo : EIATTR_VRC_CTA_INIT_COUNT
	.align		4
        /*0034*/ 	.byte	0x02, 0x4a
	.zero		1
	.zero		1


	//----- nvinfo : EIATTR_EXIT_INSTR_OFFSETS
	.align		4
        /*0038*/ 	.byte	0x04, 0x1c
        /*003a*/ 	.short	(.L_13 - .L_12)


	//   ....[0]....
.L_12:
        /*003c*/ 	.word	0x00000070


	//   ....[1]....
        /*0040*/ 	.word	0x000000e0


	//----- nvinfo : EIATTR_CBANK_PARAM_SIZE
	.align		4
.L_13:
        /*0044*/ 	.byte	0x03, 0x19
        /*0046*/ 	.short	0x000c


	//----- nvinfo : EIATTR_PARAM_CBANK
	.align		4
        /*0048*/ 	.byte	0x04, 0x0a
        /*004a*/ 	.short	(.L_15 - .L_14)
	.align		4
.L_14:
        /*004c*/ 	.word	index@(.nv.constant0.addone)
        /*0050*/ 	.short	0x0380
        /*0052*/ 	.short	0x000c


	//----- nvinfo : EIATTR_SW_WAR
	.align		4
.L_15:
        /*0054*/ 	.byte	0x04, 0x36
        /*0056*/ 	.short	(.L_17 - .L_16)
.L_16:
        /*0058*/ 	.word	0x00000008
.L_17:


//--------------------- .nv.callgraph             --------------------------
	.section	.nv.callgraph,"",@"SHT_CUDA_CALLGRAPH"
	.align	4
	.sectionentsize	8
	.align		4
        /*0000*/ 	.word	0x00000000
	.align		4
        /*0004*/ 	.word	0xffffffff
	.align		4
        /*0008*/ 	.word	0x00000000
	.align		4
        /*000c*/ 	.word	0xfffffffe
	.align		4
        /*0010*/ 	.word	0x00000000
	.align		4
        /*0014*/ 	.word	0xfffffffd
	.align		4
        /*0018*/ 	.word	0x00000000
	.align		4
        /*001c*/ 	.word	0xfffffffc


//--------------------- .text.addone              --------------------------
	.section	.text.addone,"ax",@progbits
	.align	128
        .global         addone
        .type           addone,@function
        .size           addone,(.L_x_1 - addone)
        .other          addone,@"STO_CUDA_ENTRY STV_DEFAULT"
addone:
.text.addone:
[----:B------:R-:W-:Y:S01]  /*0000*/  LDC R1, c[0x0][0x37c] ;  /* 0x0000df00ff017b82 */ /* 0x000fe20000000800 */
[----:B------:R-:W0:Y:S01]  /*0010*/  S2R R5, SR_CTAID.X ;  /* 0x0000000000057919 */ /* 0x000e220000002500 */
[----:B------:R-:W0:Y:S01]  /*0020*/  LDCU UR4, c[0x0][0x360] ;  /* 0x00006c00ff0477ac */ /* 0x000e220008000800 */
[----:B------:R-:W0:Y:S01]  /*0030*/  S2R R0, SR_TID.X ;  /* 0x0000000000007919 */ /* 0x000e220000002100 */
[----:B------:R-:W1:Y:S01]  /*0040*/  LDCU UR5, c[0x0][0x388] ;  /* 0x00007100ff0577ac */ /* 0x000e620008000800 */
[----:B0-----:R-:W-:-:S05]  /*0050*/  IMAD R5, R5, UR4, R0 ;  /* 0x0000000405057c24 */ /* 0x001fca000f8e0200 */
[----:B-1----:R-:W-:-:S13]  /*0060*/  ISETP.GE.AND P0, PT, R5, UR5, PT ;  /* 0x0000000505007c0c */ /* 0x002fda000bf06270 */
[----:B------:R-:W-:Y:S05]  /*0070*/  @P0 EXIT ;  /* 0x000000000000094d */ /* 0x000fea0003800000 */
[----:B------:R-:W0:Y:S01]  /*0080*/  LDC.64 R2, c[0x0][0x380] ;  /* 0x0000e000ff027b82 */ /* 0x000e220000000a00 */
[----:B------:R-:W1:Y:S01]  /*0090*/  LDCU.64 UR4, c[0x0][0x358] ;  /* 0x00006b00ff0477ac */ /* 0x000e620008000a00 */
[----:B0-----:R-:W-:-:S05]  /*00a0*/  IMAD.WIDE R2, R5, 0x4, R2 ;  /* 0x0000000405027825 */ /* 0x001fca00078e0202 */
[----:B-1----:R-:W2:Y:S02]  /*00b0*/  LDG.E R0, desc[UR4][R2.64] ;  /* 0x0000000402007981 */ /* 0x002ea4000c1e1900 */
[----:B--2---:R-:W-:-:S05]  /*00c0*/  FADD R5, R0, 1 ;  /* 0x3f80000000057421 */ /* 0x004fca0000000000 */
[----:B------:R-:W-:Y:S01]  /*00d0*/  STG.E desc[UR4][R2.64], R5 ;  /* 0x0000000502007986 */ /* 0x000fe2000c101904 */
[----:B------:R-:W-:Y:S05]  /*00e0*/  EXIT ;  /* 0x000000000000794d */ /* 0x000fea0003800000 */
.L_x_0:
[----:B------:R-:W-:-:S00]  /*00f0*/  BRA `(.L_x_0) ;  /* 0xfffffffc00fc7947 */ /* 0x000fc0000383ffff */
[----:B------:R-:W-:-:S00]  /*0100*/  NOP ;  /* 0x0000000000007918 */ /* 0x000fc00000000000 */
[----:B------:R-:W-:-:S00]  /*0110*/  NOP ;  /* 0x0000000000007918 */ /* 0x000fc00000000000 */
[----:B------:R-:W-:-:S00]  /*0120*/  NOP ;  /* 0x0000000000007918 */ /* 0x000fc00000000000 */
[----:B------:R-:W-:-:S00]  /*0130*/  NOP ;  /* 0x0000000000007918 */ /* 0x000fc00000000000 */
[----:B------:R-:W-:-:S00]  /*0140*/  NOP ;  /* 0x0000000000007918 */ /* 0x000fc00000000000 */
[----:B------:R-:W-:-:S00]  /*0150*/  NOP ;  /* 0x0000000000007918 */ /* 0x000fc00000000000 */
[----:B------:R-:W-:-:S00]  /*0160*/  NOP ;  /* 0x0000000000007918 */ /* 0x000fc00000000000 */
[----:B------:R-:W-:-:S00]  /*0170*/  NOP ;  /* 0x0000000000007918 */ /* 0x000fc00000000000 */
.L_x_1:


//--------------------- .nv.shared.reserved.0     --------------------------
	.section	.nv.shared.reserved.0,"aw",@nobits
	.weak		__nv_reservedSMEM_offset_0_alias
	.size		__nv_reservedSMEM_offset_0_alias, 0, 64
	.other		__nv_reservedSMEM_offset_0_alias,@"STO_CUDA_RESERVED_SHARED STV_DEFAULT"
__nv_reservedSMEM_offset_0_alias:
	.zero		0
	.zero		64


//--------------------- .nv.constant0.addone      --------------------------
	.section	.nv.constant0.addone,"a",@progbits
	.sectionflags	@""
	.align	4
.nv.constant0.addone:
	.zero		908


//--------------------- SYMBOLS --------------------------

	.type		.nv.reservedSmem.offset0,@object
	.size		.nv.reservedSmem.offset0,0x4
